	.headerflags	@"EF_CUDA_TEXMODE_UNIFIED EF_CUDA_64BIT_ADDRESS EF_CUDA_ACCELERATORS EF_CUDA_SM90 EF_CUDA_VIRTUAL_SM(EF_CUDA_SM90)"
	.elftype	@"ET_EXEC"


//--------------------- .nv.info                  --------------------------
	.section	.nv.info,"",@"SHT_CUDA_INFO"
	.align	4


	//----- nvinfo : EIATTR_REGCOUNT
	.align		4
        /*0000*/ 	.byte	0x04, 0x2f
        /*0002*/ 	.short	(.L_1 - .L_0)
	.align		4
.L_0:
        /*0004*/ 	.word	index@(triton_poi_fused_convolution_relu_1)
        /*0008*/ 	.word	0x0000000c


	//----- nvinfo : EIATTR_MIN_STACK_SIZE
	.align		4
.L_1:
        /*000c*/ 	.byte	0x04, 0x12
        /*000e*/ 	.short	(.L_3 - .L_2)
	.align		4
.L_2:
        /*0010*/ 	.word	index@(triton_poi_fused_convolution_relu_1)
        /*0014*/ 	.word	0x00000000


	//----- nvinfo : EIATTR_FRAME_SIZE
	.align		4
.L_3:
        /*0018*/ 	.byte	0x04, 0x11
        /*001a*/ 	.short	(.L_5 - .L_4)
	.align		4
.L_4:
        /*001c*/ 	.word	index@(triton_poi_fused_convolution_relu_1)
        /*0020*/ 	.word	0x00000000


	//----- nvinfo : EIATTR_MIN_STACK_SIZE
	.align		4
.L_5:
        /*0024*/ 	.byte	0x04, 0x12
        /*0026*/ 	.short	(.L_7 - .L_6)
	.align		4
.L_6:
        /*0028*/ 	.word	index@(triton_poi_fused_convolution_relu_1)
        /*002c*/ 	.word	0x00000000
.L_7:


//--------------------- .nv.info.triton_poi_fused_convolution_relu_1 --------------------------
	.section	.nv.info.triton_poi_fused_convolution_relu_1,"",@"SHT_CUDA_INFO"
	.sectionflags	@""
	.align	4


	//----- nvinfo : EIATTR_CUDA_API_VERSION
	.align		4
        /*0000*/ 	.byte	0x04, 0x37
        /*0002*/ 	.short	(.L_9 - .L_8)
.L_8:
        /*0004*/ 	.word	0x0000007c


	//----- nvinfo : EIATTR_KPARAM_INFO
	.align		4
.L_9:
        /*0008*/ 	.byte	0x04, 0x17
        /*000a*/ 	.short	(.L_11 - .L_10)
.L_10:
        /*000c*/ 	.word	0x00000000
        /*0010*/ 	.short	0x0002
        /*0012*/ 	.short	0x0010
        /*0014*/ 	.byte	0x00, 0xf0, 0x11, 0x00


	//----- nvinfo : EIATTR_KPARAM_INFO
	.align		4
.L_11:
        /*0018*/ 	.byte	0x04, 0x17
        /*001a*/ 	.short	(.L_13 - .L_12)
.L_12:
        /*001c*/ 	.word	0x00000000
        /*0020*/ 	.short	0x0001
        /*0022*/ 	.short	0x0008
        /*0024*/ 	.byte	0x00, 0xf4, 0x21, 0x00


	//----- nvinfo : EIATTR_KPARAM_INFO
	.align		4
.L_13:
        /*0028*/ 	.byte	0x04, 0x17
        /*002a*/ 	.short	(.L_15 - .L_14)
.L_14:
        /*002c*/ 	.word	0x00000000
        /*0030*/ 	.short	0x0000
        /*0032*/ 	.short	0x0000
        /*0034*/ 	.byte	0x00, 0xf4, 0x21, 0x00


	//----- nvinfo : EIATTR_SPARSE_MMA_MASK
	.align		4
.L_15:
        /*0038*/ 	.byte	0x03, 0x50
        /*003a*/ 	.short	0x0000


	//----- nvinfo : EIATTR_MAXREG_COUNT
	.align		4
        /*003c*/ 	.byte	0x03, 0x1b
        /*003e*/ 	.short	0x00ff


	//----- nvinfo : EIATTR_EXIT_INSTR_OFFSETS
	.align		4
        /*0040*/ 	.byte	0x04, 0x1c
        /*0042*/ 	.short	(.L_17 - .L_16)


	//   ....[0]....
.L_16:
        /*0044*/ 	.word	0x00000190


	//   ....[1]....
        /*0048*/ 	.word	0x000001b0


	//----- nvinfo : EIATTR_REQNTID
	.align		4
.L_17:
        /*004c*/ 	.byte	0x04, 0x10
        /*004e*/ 	.short	(.L_19 - .L_18)
.L_18:
        /*0050*/ 	.word	0x00000080
        /*0054*/ 	.word	0x00000001
        /*0058*/ 	.word	0x00000001


	//----- nvinfo : EIATTR_CBANK_PARAM_SIZE
	.align		4
.L_19:
        /*005c*/ 	.byte	0x03, 0x19
        /*005e*/ 	.short	0x0014


	//----- nvinfo : EIATTR_PARAM_CBANK
	.align		4
        /*0060*/ 	.byte	0x04, 0x0a
        /*0062*/ 	.short	(.L_21 - .L_20)
	.align		4
.L_20:
        /*0064*/ 	.word	index@(.nv.constant0.triton_poi_fused_convolution_relu_1)
        /*0068*/ 	.short	0x0210
        /*006a*/ 	.short	0x0014


	//----- nvinfo : EIATTR_SW_WAR
	.align		4
.L_21:
        /*006c*/ 	.byte	0x04, 0x36
        /*006e*/ 	.short	(.L_23 - .L_22)
.L_22:
        /*0070*/ 	.word	0x00000008
.L_23:


//--------------------- .nv.callgraph             --------------------------
	.section	.nv.callgraph,"",@"SHT_CUDA_CALLGRAPH"
	.align	4
	.sectionentsize	8
	.align		4
        /*0000*/ 	.word	0x00000000
	.align		4
        /*0004*/ 	.word	0xffffffff
	.align		4
        /*0008*/ 	.word	0x00000000
	.align		4
        /*000c*/ 	.word	0xfffffffe
	.align		4
        /*0010*/ 	.word	0x00000000
	.align		4
        /*0014*/ 	.word	0xfffffffd
	.align		4
        /*0018*/ 	.word	0x00000000
	.align		4
        /*001c*/ 	.word	0xfffffffc


//--------------------- .text.triton_poi_fused_convolution_relu_1 --------------------------
	.section	.text.triton_poi_fused_convolution_relu_1,"ax",@progbits
	.align	128
        .global         triton_poi_fused_convolution_relu_1
        .type           triton_poi_fused_convolution_relu_1,@function
        .size           triton_poi_fused_convolution_relu_1,(.L_x_1 - triton_poi_fused_convolution_relu_1)
        .other          triton_poi_fused_convolution_relu_1,@"STO_CUDA_ENTRY STV_DEFAULT"
triton_poi_fused_convolution_relu_1:
.text.triton_poi_fused_convolution_relu_1:
[----:B------:R-:W0:Y:S02]  /*0000*/  LDC R1, c[0x0][0x28] ;  /* 0x00000a00ff017b82 */ /* 0x000e240000000800 */
[----:B------:R-:W1:Y:S01]  /*0010*/  S2R R0, SR_TID.X ;  /* 0x0000000000007919 */ /* 0x000e620000002100 */
[----:B------:R-:W2:Y:S01]  /*0020*/  LDC.64 R2, c[0x0][0x210] ;  /* 0x00008400ff027b82 */ /* 0x000ea20000000a00 */
[----:B------:R-:W-:Y:S01]  /*0030*/  ULDC.64 UR4, c[0x0][0x208] ;  /* 0x0000820000047ab9 */ /* 0x000fe20000000a00 */
[----:B------:R-:W3:Y:S01]  /*0040*/  S2R R7, SR_CTAID.X ;  /* 0x0000000000077919 */ /* 0x000ee20000002500 */
[----:B-1----:R-:W-:Y:S02]  /*0050*/  LOP3.LUT R0, R0, 0x7f, RZ, 0xc0, !PT ;  /* 0x0000007f00007812 */ /* 0x002fe400078ec0ff */
[----:B---3--:R-:W-:-:S03]  /*0060*/  SHF.R.S32.HI R4, RZ, 0x18, R7 ;  /* 0x00000018ff047819 */ /* 0x008fc60000011407 */
[----:B------:R-:W-:Y:S01]  /*0070*/  IMAD R7, R7, 0x80, R0 ;  /* 0x0000008007077824 */ /* 0x000fe200078e0200 */
[----:B------:R-:W-:-:S03]  /*0080*/  SGXT R0, R4, 0x1 ;  /* 0x000000010400781a */ /* 0x000fc60000000200 */
[C---:B--2---:R-:W-:Y:S01]  /*0090*/  IMAD.WIDE R2, R7.reuse, 0x4, R2 ;  /* 0x0000000407027825 */ /* 0x044fe200078e0202 */
[----:B------:R-:W1:Y:S01]  /*00a0*/  LDC.64 R4, c[0x0][0x218] ;  /* 0x00008600ff047b82 */ /* 0x000e620000000a00 */
[----:B------:R-:W-:Y:S02]  /*00b0*/  ISETP.GE.AND P1, PT, R7, 0x100, PT ;  /* 0x000001000700780c */ /* 0x000fe40003f26270 */
[----:B------:R-:W-:Y:S01]  /*00c0*/  LEA.HI R0, R0, R7, RZ, 0x4 ;  /* 0x0000000700007211 */ /* 0x000fe200078f20ff */
[----:B------:R-:W-:-:S03]  /*00d0*/  IMAD.MOV.U32 R7, RZ, RZ, RZ ;  /* 0x000000ffff077224 */ /* 0x000fc600078e00ff */
[----:B------:R-:W-:-:S04]  /*00e0*/  SHF.R.S32.HI R0, RZ, 0x4, R0 ;  /* 0x00000004ff007819 */ /* 0x000fc80000011400 */
[----:B------:R-:W-:-:S04]  /*00f0*/  LEA.HI R6, R0, R0, RZ, 0x2 ;  /* 0x0000000000067211 */ /* 0x000fc800078f10ff */
[----:B------:R-:W-:-:S05]  /*0100*/  LOP3.LUT R9, R6, 0xfffffffc, RZ, 0xc0, !PT ;  /* 0xfffffffc06097812 */ /* 0x000fca00078ec0ff */
[----:B------:R-:W-:Y:S02]  /*0110*/  IMAD.IADD R9, R0, 0x1, -R9 ;  /* 0x0000000100097824 */ /* 0x000fe400078e0a09 */
[----:B------:R-:W-:Y:S02]  /*0120*/  IMAD.MOV.U32 R0, RZ, RZ, RZ ;  /* 0x000000ffff007224 */ /* 0x000fe400078e00ff */
[----:B-1----:R-:W-:-:S04]  /*0130*/  IMAD.WIDE R4, R9, 0x4, R4 ;  /* 0x0000000409047825 */ /* 0x002fc800078e0204 */
[----:B------:R-:W2:Y:S04]  /*0140*/  @!P1 LDG.E R0, desc[UR4][R2.64] ;  /* 0x0000000402009981 */ /* 0x000ea8000c1e1900 */
[----:B------:R-:W2:Y:S02]  /*0150*/  @!P1 LDG.E.EL R7, desc[UR4][R4.64] ;  /* 0x0000000404079981 */ /* 0x000ea4000c2e1900 */
[----:B--2---:R-:W-:Y:S01]  /*0160*/  FADD R6, R7, R0 ;  /* 0x0000000007067221 */ /* 0x004fe20000000000 */
[----:B------:R-:W-:-:S04]  /*0170*/  FSETP.GEU.AND P0, PT, R0, -R7, PT ;  /* 0x800000070000720b */ /* 0x000fc80003f0e000 */
[----:B------:R-:W-:Y:S01]  /*0180*/  FSEL R7, R6, RZ, P0 ;  /* 0x000000ff06077208 */ /* 0x000fe20000000000 */
[----:B------:R-:W-:Y:S08]  /*0190*/  @P1 EXIT ;  /* 0x000000000000194d */ /* 0x000ff00003800000 */
[----:B------:R-:W-:Y:S01]  /*01a0*/  STG.E desc[UR4][R2.64], R7 ;  /* 0x0000000702007986 */ /* 0x000fe2000c101904 */
[----:B------:R-:W-:Y:S05]  /*01b0*/  EXIT ;  /* 0x000000000000794d */ /* 0x000fea0003800000 */
.L_x_0:
[----:B------:R-:W-:-:S00]  /*01c0*/  BRA `(.L_x_0) ;  /* 0xfffffffc00fc7947 */ /* 0x000fc0000383ffff */
[----:B------:R-:W-:-:S00]  /*01d0*/  NOP ;  /* 0x0000000000007918 */ /* 0x000fc00000000000 */
        /* <DEDUP_REMOVED lines=10> */
.L_x_1:


//--------------------- .nv.constant0.triton_poi_fused_convolution_relu_1 --------------------------
	.section	.nv.constant0.triton_poi_fused_convolution_relu_1,"a",@progbits
	.sectionflags	@""
	.align	4
.nv.constant0.triton_poi_fused_convolution_relu_1:
	.zero		548
